//
// Generated by NVIDIA NVVM Compiler
//
// Compiler Build ID: CL-36424714
// Cuda compilation tools, release 13.0, V13.0.88
// Based on NVVM 20.0.0
//

.version 9.0
.target sm_100
.address_size 64

	// .globl	_Z13histoNoSharedPhlPj
// _ZZ14HistoSharedMemPhlPjE4temp has been demoted

.visible .entry _Z13histoNoSharedPhlPj(
	.param .u64 .ptr .align 1 _Z13histoNoSharedPhlPj_param_0,
	.param .u64 _Z13histoNoSharedPhlPj_param_1,
	.param .u64 .ptr .align 1 _Z13histoNoSharedPhlPj_param_2
)
{
	.reg .pred 	%p<2>;
	.reg .b32 	%r<7>;
	.reg .b64 	%rd<10>;

	ld.param.u64 	%rd2, [_Z13histoNoSharedPhlPj_param_0];
	ld.param.u64 	%rd4, [_Z13histoNoSharedPhlPj_param_1];
	ld.param.u64 	%rd3, [_Z13histoNoSharedPhlPj_param_2];
	mov.u32 	%r1, %tid.x;
	mov.u32 	%r2, %ctaid.x;
	mov.u32 	%r3, %ntid.x;
	mad.lo.s32 	%r4, %r2, %r3, %r1;
	cvt.s64.s32 	%rd1, %r4;
	setp.le.s64 	%p1, %rd4, %rd1;
	@%p1 bra 	$L__BB0_2;
	cvta.to.global.u64 	%rd5, %rd2;
	cvta.to.global.u64 	%rd6, %rd3;
	add.s64 	%rd7, %rd5, %rd1;
	ld.global.u8 	%r5, [%rd7];
	mul.wide.u32 	%rd8, %r5, 4;
	add.s64 	%rd9, %rd6, %rd8;
	atom.global.add.u32 	%r6, [%rd9], 1;
$L__BB0_2:
	ret;

}
	// .globl	_Z19histoNoSharedStridePhlPj
.visible .entry _Z19histoNoSharedStridePhlPj(
	.param .u64 .ptr .align 1 _Z19histoNoSharedStridePhlPj_param_0,
	.param .u64 _Z19histoNoSharedStridePhlPj_param_1,
	.param .u64 .ptr .align 1 _Z19histoNoSharedStridePhlPj_param_2
)
{
	.reg .pred 	%p<3>;
	.reg .b32 	%r<12>;
	.reg .b64 	%rd<13>;

	ld.param.u64 	%rd6, [_Z19histoNoSharedStridePhlPj_param_0];
	ld.param.u64 	%rd7, [_Z19histoNoSharedStridePhlPj_param_1];
	ld.param.u64 	%rd8, [_Z19histoNoSharedStridePhlPj_param_2];
	mov.u32 	%r6, %tid.x;
	mov.u32 	%r7, %ctaid.x;
	mov.u32 	%r1, %ntid.x;
	mad.lo.s32 	%r11, %r7, %r1, %r6;
	cvt.s64.s32 	%rd12, %r11;
	setp.le.s64 	%p1, %rd7, %rd12;
	@%p1 bra 	$L__BB1_3;
	mov.u32 	%r8, %nctaid.x;
	mul.lo.s32 	%r3, %r1, %r8;
	cvta.to.global.u64 	%rd2, %rd6;
	cvta.to.global.u64 	%rd3, %rd8;
$L__BB1_2:
	add.s64 	%rd9, %rd2, %rd12;
	ld.global.u8 	%r9, [%rd9];
	mul.wide.u32 	%rd10, %r9, 4;
	add.s64 	%rd11, %rd3, %rd10;
	atom.global.add.u32 	%r10, [%rd11], 1;
	add.s32 	%r11, %r11, %r3;
	cvt.s64.s32 	%rd12, %r11;
	setp.gt.s64 	%p2, %rd7, %rd12;
	@%p2 bra 	$L__BB1_2;
$L__BB1_3:
	ret;

}
	// .globl	_Z14HistoSharedMemPhlPj
.visible .entry _Z14HistoSharedMemPhlPj(
	.param .u64 .ptr .align 1 _Z14HistoSharedMemPhlPj_param_0,
	.param .u64 _Z14HistoSharedMemPhlPj_param_1,
	.param .u64 .ptr .align 1 _Z14HistoSharedMemPhlPj_param_2
)
{
	.reg .pred 	%p<3>;
	.reg .b16 	%rs<2>;
	.reg .b32 	%r<20>;
	.reg .b64 	%rd<13>;
	// demoted variable
	.shared .align 4 .b8 _ZZ14HistoSharedMemPhlPjE4temp[1024];
	ld.param.u64 	%rd5, [_Z14HistoSharedMemPhlPj_param_0];
	ld.param.u64 	%rd6, [_Z14HistoSharedMemPhlPj_param_1];
	ld.param.u64 	%rd7, [_Z14HistoSharedMemPhlPj_param_2];
	mov.u32 	%r1, %tid.x;
	mov.u32 	%r8, %ctaid.x;
	mov.u32 	%r2, %ntid.x;
	mad.lo.s32 	%r19, %r8, %r2, %r1;
	shl.b32 	%r9, %r1, 2;
	mov.u32 	%r10, _ZZ14HistoSharedMemPhlPjE4temp;
	add.s32 	%r4, %r10, %r9;
	mov.b32 	%r11, 0;
	st.shared.u32 	[%r4], %r11;
	bar.sync 	0;
	cvt.s64.s32 	%rd12, %r19;
	setp.le.s64 	%p1, %rd6, %rd12;
	@%p1 bra 	$L__BB2_3;
	mov.u32 	%r12, %nctaid.x;
	mul.lo.s32 	%r5, %r2, %r12;
	cvta.to.global.u64 	%rd2, %rd5;
$L__BB2_2:
	add.s64 	%rd8, %rd2, %rd12;
	ld.global.u8 	%rs1, [%rd8];
	mul.wide.u16 	%r13, %rs1, 4;
	add.s32 	%r15, %r10, %r13;
	atom.shared.add.u32 	%r16, [%r15], 1;
	add.s32 	%r19, %r19, %r5;
	cvt.s64.s32 	%rd12, %r19;
	setp.gt.s64 	%p2, %rd6, %rd12;
	@%p2 bra 	$L__BB2_2;
$L__BB2_3:
	cvta.to.global.u64 	%rd9, %rd7;
	bar.sync 	0;
	mul.wide.u32 	%rd10, %r1, 4;
	add.s64 	%rd11, %rd9, %rd10;
	ld.shared.u32 	%r17, [%r4];
	atom.global.add.u32 	%r18, [%rd11], %r17;
	ret;

}


// ===== COMPILED SASS (sm_100) =====

	.target	sm_100

	.elftype	@"ET_EXEC"


//--------------------- .note.nv.tkinfo           --------------------------
	.section	.note.nv.tkinfo,"",@"SHT_NOTE"
	.sectionflags	@"SHF_NOTE_NV_TKINFO"
	.tkinfo
        /*0018*/ 	.word	0x00000002
        /*0030*/ 	.string	""
        /*0030*/ 	.string	"ptxas"
        /*0030*/ 	.string	"Cuda compilation tools, release 13.0, V13.0.88"
        /*0030*/ 	.string	"Build cuda_13.0.r13.0/compiler.36424714_0"
        /*0030*/ 	.string	"-arch sm_100 -m 64 "



//--------------------- .note.nv.cuinfo           --------------------------
	.section	.note.nv.cuinfo,"",@"SHT_NOTE"
	.sectionflags	@"SHF_NOTE_NV_CUINFO"
        /*0018*/ 	.short	0x0002
        /*001a*/ 	.short	0x0064
        /*001c*/ 	.short	0x0082
	.zero		2


//--------------------- .nv.info                  --------------------------
	.section	.nv.info,"",@"SHT_CUDA_INFO"
	.align	4


	//----- nvinfo : EIATTR_REGCOUNT
	.align		4
        /*0000*/ 	.byte	0x04, 0x2f
        /*0002*/ 	.short	(.L_1 - .L_0)
	.align		4
.L_0:
        /*0004*/ 	.word	index@(_Z13histoNoSharedPhlPj)
        /*0008*/ 	.word	0x0000000a


	//----- nvinfo : EIATTR_FRAME_SIZE
	.align		4
.L_1:
        /*000c*/ 	.byte	0x04, 0x11
        /*000e*/ 	.short	(.L_3 - .L_2)
	.align		4
.L_2:
        /*0010*/ 	.word	index@(_Z13histoNoSharedPhlPj)
        /*0014*/ 	.word	0x00000000


	//----- nvinfo : EIATTR_REGCOUNT
	.align		4
.L_3:
        /*0018*/ 	.byte	0x04, 0x2f
        /*001a*/ 	.short	(.L_5 - .L_4)
	.align		4
.L_4:
        /*001c*/ 	.word	index@(_Z19histoNoSharedStridePhlPj)
        /*0020*/ 	.word	0x0000000e


	//----- nvinfo : EIATTR_FRAME_SIZE
	.align		4
.L_5:
        /*0024*/ 	.byte	0x04, 0x11
        /*0026*/ 	.short	(.L_7 - .L_6)
	.align		4
.L_6:
        /*0028*/ 	.word	index@(_Z19histoNoSharedStridePhlPj)
        /*002c*/ 	.word	0x00000000


	//----- nvinfo : EIATTR_REGCOUNT
	.align		4
.L_7:
        /*0030*/ 	.byte	0x04, 0x2f
        /*0032*/ 	.short	(.L_9 - .L_8)
	.align		4
.L_8:
        /*0034*/ 	.word	index@(_Z14HistoSharedMemPhlPj)
        /*0038*/ 	.word	0x0000000b


	//----- nvinfo : EIATTR_FRAME_SIZE
	.align		4
.L_9:
        /*003c*/ 	.byte	0x04, 0x11
        /*003e*/ 	.short	(.L_11 - .L_10)
	.align		4
.L_10:
        /*0040*/ 	.word	index@(_Z14HistoSharedMemPhlPj)
        /*0044*/ 	.word	0x00000000


	//----- nvinfo : EIATTR_MIN_STACK_SIZE
	.align		4
.L_11:
        /*0048*/ 	.byte	0x04, 0x12
        /*004a*/ 	.short	(.L_13 - .L_12)
	.align		4
.L_12:
        /*004c*/ 	.word	index@(_Z14HistoSharedMemPhlPj)
        /*0050*/ 	.word	0x00000000


	//----- nvinfo : EIATTR_MIN_STACK_SIZE
	.align		4
.L_13:
        /*0054*/ 	.byte	0x04, 0x12
        /*0056*/ 	.short	(.L_15 - .L_14)
	.align		4
.L_14:
        /*0058*/ 	.word	index@(_Z19histoNoSharedStridePhlPj)
        /*005c*/ 	.word	0x00000000


	//----- nvinfo : EIATTR_MIN_STACK_SIZE
	.align		4
.L_15:
        /*0060*/ 	.byte	0x04, 0x12
        /*0062*/ 	.short	(.L_17 - .L_16)
	.align		4
.L_16:
        /*0064*/ 	.word	index@(_Z13histoNoSharedPhlPj)
        /*0068*/ 	.word	0x00000000
.L_17:


//--------------------- .nv.compat                --------------------------
	.section	.nv.compat,"",@"SHT_CUDA_COMPAT_INFO"
	.align	4
        /*0000*/ 	.byte	0x02, 0x09, 0x00, 0x00, 0x02, 0x02, 0x01, 0x00, 0x02, 0x05, 0x05, 0x00, 0x03, 0x07, 0x01, 0x01
        /*0010*/ 	.byte	0x02, 0x03, 0x00, 0x00, 0x02, 0x06, 0x01, 0x00, 0x04, 0x0b, 0x08, 0x00, 0x09, 0x00, 0x00, 0x00
        /*0020*/ 	.byte	0x00, 0x00, 0x00, 0x00


//--------------------- .nv.info._Z14HistoSharedMemPhlPj --------------------------
	.section	.nv.info._Z14HistoSharedMemPhlPj,"",@"SHT_CUDA_INFO"
	.sectionflags	@""
	.align	4


	//----- nvinfo : EIATTR_CUDA_API_VERSION
	.align		4
        /*0000*/ 	.byte	0x04, 0x37
        /*0002*/ 	.short	(.L_19 - .L_18)
.L_18:
        /*0004*/ 	.word	0x00000082


	//----- nvinfo : EIATTR_KPARAM_INFO
	.align		4
.L_19:
        /*0008*/ 	.byte	0x04, 0x17
        /*000a*/ 	.short	(.L_21 - .L_20)
.L_20:
        /*000c*/ 	.word	0x00000000
        /*0010*/ 	.short	0x0002
        /*0012*/ 	.short	0x0010
        /*0014*/ 	.byte	0x00, 0xf5, 0x21, 0x00


	//----- nvinfo : EIATTR_KPARAM_INFO
	.align		4
.L_21:
        /*0018*/ 	.byte	0x04, 0x17
        /*001a*/ 	.short	(.L_23 - .L_22)
.L_22:
        /*001c*/ 	.word	0x00000000
        /*0020*/ 	.short	0x0001
        /*0022*/ 	.short	0x0008
        /*0024*/ 	.byte	0x00, 0xf0, 0x21, 0x00


	//----- nvinfo : EIATTR_KPARAM_INFO
	.align		4
.L_23:
        /*0028*/ 	.byte	0x04, 0x17
        /*002a*/ 	.short	(.L_25 - .L_24)
.L_24:
        /*002c*/ 	.word	0x00000000
        /*0030*/ 	.short	0x0000
        /*0032*/ 	.short	0x0000
        /*0034*/ 	.byte	0x00, 0xf5, 0x21, 0x00


	//----- nvinfo : EIATTR_SPARSE_MMA_MASK
	.align		4
.L_25:
        /*0038*/ 	.byte	0x03, 0x50
        /*003a*/ 	.short	0x0000


	//----- nvinfo : EIATTR_MAXREG_COUNT
	.align		4
        /*003c*/ 	.byte	0x03, 0x1b
        /*003e*/ 	.short	0x00ff


	//----- nvinfo : EIATTR_NUM_BARRIERS
	.align		4
        /*0040*/ 	.byte	0x02, 0x4c
        /*0042*/ 	.byte	0x01
	.zero		1


	//----- nvinfo : EIATTR_MERCURY_ISA_VERSION
	.align		4
        /*0044*/ 	.byte	0x03, 0x5f
        /*0046*/ 	.short	0x0101


	//----- nvinfo : EIATTR_VRC_CTA_INIT_COUNT
	.align		4
        /*0048*/ 	.byte	0x02, 0x4a
	.zero		1
	.zero		1


	//----- nvinfo : EIATTR_EXIT_INSTR_OFFSETS
	.align		4
        /*004c*/ 	.byte	0x04, 0x1c
        /*004e*/ 	.short	(.L_27 - .L_26)


	//   ....[0]....
.L_26:
        /*0050*/ 	.word	0x00000270


	//----- nvinfo : EIATTR_CRS_STACK_SIZE
	.align		4
.L_27:
        /*0054*/ 	.byte	0x04, 0x1e
        /*0056*/ 	.short	(.L_29 - .L_28)
.L_28:
        /*0058*/ 	.word	0x00000000


	//----- nvinfo : EIATTR_CBANK_PARAM_SIZE
	.align		4
.L_29:
        /*005c*/ 	.byte	0x03, 0x19
        /*005e*/ 	.short	0x0018


	//----- nvinfo : EIATTR_PARAM_CBANK
	.align		4
        /*0060*/ 	.byte	0x04, 0x0a
        /*0062*/ 	.short	(.L_31 - .L_30)
	.align		4
.L_30:
        /*0064*/ 	.word	index@(.nv.constant0._Z14HistoSharedMemPhlPj)
        /*0068*/ 	.short	0x0380
        /*006a*/ 	.short	0x0018


	//----- nvinfo : EIATTR_SW_WAR
	.align		4
.L_31:
        /*006c*/ 	.byte	0x04, 0x36
        /*006e*/ 	.short	(.L_33 - .L_32)
.L_32:
        /*0070*/ 	.word	0x00000008
.L_33:


//--------------------- .nv.info._Z19histoNoSharedStridePhlPj --------------------------
	.section	.nv.info._Z19histoNoSharedStridePhlPj,"",@"SHT_CUDA_INFO"
	.sectionflags	@""
	.align	4


	//----- nvinfo : EIATTR_CUDA_API_VERSION
	.align		4
        /*0000*/ 	.byte	0x04, 0x37
        /*0002*/ 	.short	(.L_35 - .L_34)
.L_34:
        /*0004*/ 	.word	0x00000082


	//----- nvinfo : EIATTR_KPARAM_INFO
	.align		4
.L_35:
        /*0008*/ 	.byte	0x04, 0x17
        /*000a*/ 	.short	(.L_37 - .L_36)
.L_36:
        /*000c*/ 	.word	0x00000000
        /*0010*/ 	.short	0x0002
        /*0012*/ 	.short	0x0010
        /*0014*/ 	.byte	0x00, 0xf5, 0x21, 0x00


	//----- nvinfo : EIATTR_KPARAM_INFO
	.align		4
.L_37:
        /*0018*/ 	.byte	0x04, 0x17
        /*001a*/ 	.short	(.L_39 - .L_38)
.L_38:
        /*001c*/ 	.word	0x00000000
        /*0020*/ 	.short	0x0001
        /*0022*/ 	.short	0x0008
        /*0024*/ 	.byte	0x00, 0xf0, 0x21, 0x00


	//----- nvinfo : EIATTR_KPARAM_INFO
	.align		4
.L_39:
        /*0028*/ 	.byte	0x04, 0x17
        /*002a*/ 	.short	(.L_41 - .L_40)
.L_40:
        /*002c*/ 	.word	0x00000000
        /*0030*/ 	.short	0x0000
        /*0032*/ 	.short	0x0000
        /*0034*/ 	.byte	0x00, 0xf5, 0x21, 0x00


	//----- nvinfo : EIATTR_SPARSE_MMA_MASK
	.align		4
.L_41:
        /*0038*/ 	.byte	0x03, 0x50
        /*003a*/ 	.short	0x0000


	//----- nvinfo : EIATTR_MAXREG_COUNT
	.align		4
        /*003c*/ 	.byte	0x03, 0x1b
        /*003e*/ 	.short	0x00ff


	//----- nvinfo : EIATTR_MERCURY_ISA_VERSION
	.align		4
        /*0040*/ 	.byte	0x03, 0x5f
        /*0042*/ 	.short	0x0101


	//----- nvinfo : EIATTR_VRC_CTA_INIT_COUNT
	.align		4
        /*0044*/ 	.byte	0x02, 0x4a
	.zero		1
	.zero		1


	//----- nvinfo : EIATTR_EXIT_INSTR_OFFSETS
	.align		4
        /*0048*/ 	.byte	0x04, 0x1c
        /*004a*/ 	.short	(.L_43 - .L_42)


	//   ....[0]....
.L_42:
        /*004c*/ 	.word	0x00000090


	//   ....[1]....
        /*0050*/ 	.word	0x000001d0


	//----- nvinfo : EIATTR_CRS_STACK_SIZE
	.align		4
.L_43:
        /*0054*/ 	.byte	0x04, 0x1e
        /*0056*/ 	.short	(.L_45 - .L_44)
.L_44:
        /*0058*/ 	.word	0x00000000


	//----- nvinfo : EIATTR_CBANK_PARAM_SIZE
	.align		4
.L_45:
        /*005c*/ 	.byte	0x03, 0x19
        /*005e*/ 	.short	0x0018


	//----- nvinfo : EIATTR_PARAM_CBANK
	.align		4
        /*0060*/ 	.byte	0x04, 0x0a
        /*0062*/ 	.short	(.L_47 - .L_46)
	.align		4
.L_46:
        /*0064*/ 	.word	index@(.nv.constant0._Z19histoNoSharedStridePhlPj)
        /*0068*/ 	.short	0x0380
        /*006a*/ 	.short	0x0018


	//----- nvinfo : EIATTR_SW_WAR
	.align		4
.L_47:
        /*006c*/ 	.byte	0x04, 0x36
        /*006e*/ 	.short	(.L_49 - .L_48)
.L_48:
        /*0070*/ 	.word	0x00000008
.L_49:


//--------------------- .nv.info._Z13histoNoSharedPhlPj --------------------------
	.section	.nv.info._Z13histoNoSharedPhlPj,"",@"SHT_CUDA_INFO"
	.sectionflags	@""
	.align	4


	//----- nvinfo : EIATTR_CUDA_API_VERSION
	.align		4
        /*0000*/ 	.byte	0x04, 0x37
        /*0002*/ 	.short	(.L_51 - .L_50)
.L_50:
        /*0004*/ 	.word	0x00000082


	//----- nvinfo : EIATTR_KPARAM_INFO
	.align		4
.L_51:
        /*0008*/ 	.byte	0x04, 0x17
        /*000a*/ 	.short	(.L_53 - .L_52)
.L_52:
        /*000c*/ 	.word	0x00000000
        /*0010*/ 	.short	0x0002
        /*0012*/ 	.short	0x0010
        /*0014*/ 	.byte	0x00, 0xf5, 0x21, 0x00


	//----- nvinfo : EIATTR_KPARAM_INFO
	.align		4
.L_53:
        /*0018*/ 	.byte	0x04, 0x17
        /*001a*/ 	.short	(.L_55 - .L_54)
.L_54:
        /*001c*/ 	.word	0x00000000
        /*0020*/ 	.short	0x0001
        /*0022*/ 	.short	0x0008
        /*0024*/ 	.byte	0x00, 0xf0, 0x21, 0x00


	//----- nvinfo : EIATTR_KPARAM_INFO
	.align		4
.L_55:
        /*0028*/ 	.byte	0x04, 0x17
        /*002a*/ 	.short	(.L_57 - .L_56)
.L_56:
        /*002c*/ 	.word	0x00000000
        /*0030*/ 	.short	0x0000
        /*0032*/ 	.short	0x0000
        /*0034*/ 	.byte	0x00, 0xf5, 0x21, 0x00


	//----- nvinfo : EIATTR_SPARSE_MMA_MASK
	.align		4
.L_57:
        /*0038*/ 	.byte	0x03, 0x50
        /*003a*/ 	.short	0x0000


	//----- nvinfo : EIATTR_MAXREG_COUNT
	.align		4
        /*003c*/ 	.byte	0x03, 0x1b
        /*003e*/ 	.short	0x00ff


	//----- nvinfo : EIATTR_MERCURY_ISA_VERSION
	.align		4
        /*0040*/ 	.byte	0x03, 0x5f
        /*0042*/ 	.short	0x0101


	//----- nvinfo : EIATTR_VRC_CTA_INIT_COUNT
	.align		4
        /*0044*/ 	.byte	0x02, 0x4a
	.zero		1
	.zero		1


	//----- nvinfo : EIATTR_EXIT_INSTR_OFFSETS
	.align		4
        /*0048*/ 	.byte	0x04, 0x1c
        /*004a*/ 	.short	(.L_59 - .L_58)


	//   ....[0]....
.L_58:
        /*004c*/ 	.word	0x00000090


	//   ....[1]....
        /*0050*/ 	.word	0x00000130


	//----- nvinfo : EIATTR_CBANK_PARAM_SIZE
	.align		4
.L_59:
        /*0054*/ 	.byte	0x03, 0x19
        /*0056*/ 	.short	0x0018


	//----- nvinfo : EIATTR_PARAM_CBANK
	.align		4
        /*0058*/ 	.byte	0x04, 0x0a
        /*005a*/ 	.short	(.L_61 - .L_60)
	.align		4
.L_60:
        /*005c*/ 	.word	index@(.nv.constant0._Z13histoNoSharedPhlPj)
        /*0060*/ 	.short	0x0380
        /*0062*/ 	.short	0x0018


	//----- nvinfo : EIATTR_SW_WAR
	.align		4
.L_61:
        /*0064*/ 	.byte	0x04, 0x36
        /*0066*/ 	.short	(.L_63 - .L_62)
.L_62:
        /*0068*/ 	.word	0x00000008
.L_63:


//--------------------- .nv.callgraph             --------------------------
	.section	.nv.callgraph,"",@"SHT_CUDA_CALLGRAPH"
	.align	4
	.sectionentsize	8
	.align		4
        /*0000*/ 	.word	0x00000000
	.align		4
        /*0004*/ 	.word	0xffffffff
	.align		4
        /*0008*/ 	.word	0x00000000
	.align		4
        /*000c*/ 	.word	0xfffffffe
	.align		4
        /*0010*/ 	.word	0x00000000
	.align		4
        /*0014*/ 	.word	0xfffffffd
	.align		4
        /*0018*/ 	.word	0x00000000
	.align		4
        /*001c*/ 	.word	0xfffffffc


//--------------------- .text._Z14HistoSharedMemPhlPj --------------------------
	.section	.text._Z14HistoSharedMemPhlPj,"ax",@progbits
	.align	128
        .global         _Z14HistoSharedMemPhlPj
        .type           _Z14HistoSharedMemPhlPj,@function
        .size           _Z14HistoSharedMemPhlPj,(.L_x_7 - _Z14HistoSharedMemPhlPj)
        .other          _Z14HistoSharedMemPhlPj,@"STO_CUDA_ENTRY STV_DEFAULT"
_Z14HistoSharedMemPhlPj:
.text._Z14HistoSharedMemPhlPj:
[----:B------:R-:W-:Y:S01]  /*0000*/  LDC R1, c[0x0][0x37c] ;  /* 0x0000df00ff017b82 */ /* 0x000fe20000000800 */
[----:B------:R-:W0:Y:S07]  /*0010*/  S2R R7, SR_TID.X ;  /* 0x0000000000077919 */ /* 0x000e2e0000002100 */
[----:B------:R-:W0:Y:S01]  /*0020*/  S2UR UR4, SR_CTAID.X ;  /* 0x00000000000479c3 */ /* 0x000e220000002500 */
[----:B------:R-:W1:Y:S01]  /*0030*/  LDCU.64 UR8, c[0x0][0x388] ;  /* 0x00007100ff0877ac */ /* 0x000e620008000a00 */
[----:B------:R-:W-:Y:S01]  /*0040*/  BSSY.RECONVERGENT B0, `(.L_x_0) ;  /* 0x000001d000007945 */ /* 0x000fe20003800200 */
[----:B------:R-:W2:Y:S05]  /*0050*/  LDCU.64 UR6, c[0x0][0x358] ;  /* 0x00006b00ff0677ac */ /* 0x000eaa0008000a00 */
[----:B------:R-:W0:Y:S01]  /*0060*/  LDC R2, c[0x0][0x360] ;  /* 0x0000d800ff027b82 */ /* 0x000e220000000800 */
[----:B------:R-:W3:Y:S07]  /*0070*/  LDCU.64 UR10, c[0x0][0x380] ;  /* 0x00007000ff0a77ac */ /* 0x000eee0008000a00 */
[----:B------:R-:W4:Y:S01]  /*0080*/  S2UR UR5, SR_CgaCtaId ;  /* 0x00000000000579c3 */ /* 0x000f220000008800 */
[----:B0-----:R-:W-:Y:S01]  /*0090*/  IMAD R0, R2, UR4, R7 ;  /* 0x0000000402007c24 */ /* 0x001fe2000f8e0207 */
[----:B------:R-:W-:-:S04]  /*00a0*/  UMOV UR4, 0x400 ;  /* 0x0000040000047882 */ /* 0x000fc80000000000 */
[----:B-1----:R-:W-:Y:S02]  /*00b0*/  ISETP.GE.U32.AND P0, PT, R0, UR8, PT ;  /* 0x0000000800007c0c */ /* 0x002fe4000bf06070 */
[----:B------:R-:W-:Y:S01]  /*00c0*/  SHF.R.S32.HI R3, RZ, 0x1f, R0 ;  /* 0x0000001fff037819 */ /* 0x000fe20000011400 */
[----:B----4-:R-:W-:-:S03]  /*00d0*/  ULEA UR4, UR5, UR4, 0x18 ;  /* 0x0000000405047291 */ /* 0x010fc6000f8ec0ff */
[----:B------:R-:W-:-:S03]  /*00e0*/  ISETP.GE.AND.EX P0, PT, R3, UR9, PT, P0 ;  /* 0x0000000903007c0c */ /* 0x000fc6000bf06300 */
[----:B------:R-:W-:-:S05]  /*00f0*/  LEA R4, R7, UR4, 0x2 ;  /* 0x0000000407047c11 */ /* 0x000fca000f8e10ff */
[----:B------:R0:W-:Y:S01]  /*0100*/  STS [R4], RZ ;  /* 0x000000ff04007388 */ /* 0x0001e20000000800 */
[----:B------:R-:W-:Y:S06]  /*0110*/  BAR.SYNC.DEFER_BLOCKING 0x0 ;  /* 0x0000000000007b1d */ /* 0x000fec0000010000 */
[----:B--23--:R-:W-:Y:S05]  /*0120*/  @P0 BRA `(.L_x_1) ;  /* 0x0000000000380947 */ /* 0x00cfea0003800000 */
[----:B------:R-:W1:Y:S01]  /*0130*/  LDCU UR5, c[0x0][0x370] ;  /* 0x00006e00ff0577ac */ /* 0x000e620008000800 */
[----:B------:R-:W-:Y:S02]  /*0140*/  IMAD.MOV.U32 R8, RZ, RZ, R0 ;  /* 0x000000ffff087224 */ /* 0x000fe400078e0000 */
[----:B-1----:R-:W-:-:S07]  /*0150*/  IMAD R5, R2, UR5, RZ ;  /* 0x0000000502057c24 */ /* 0x002fce000f8e02ff */
.L_x_2:
[----:B------:R-:W-:-:S04]  /*0160*/  IADD3 R2, P0, PT, R8, UR10, RZ ;  /* 0x0000000a08027c10 */ /* 0x000fc8000ff1e0ff */
[----:B------:R-:W-:-:S05]  /*0170*/  IADD3.X R3, PT, PT, R3, UR11, RZ, P0, !PT ;  /* 0x0000000b03037c10 */ /* 0x000fca00087fe4ff */
[----:B-1----:R1:W2:Y:S01]  /*0180*/  LDG.E.U8 R2, desc[UR6][R2.64] ;  /* 0x0000000602027981 */ /* 0x0022a2000c1e1100 */
[----:B------:R-:W-:-:S04]  /*0190*/  IMAD.IADD R8, R5, 0x1, R0 ;  /* 0x0000000105087824 */ /* 0x000fc800078e0200 */
[--C-:B------:R-:W-:Y:S01]  /*01a0*/  IMAD.MOV.U32 R0, RZ, RZ, R8.reuse ;  /* 0x000000ffff007224 */ /* 0x100fe200078e0008 */
[----:B------:R-:W-:Y:S02]  /*01b0*/  ISETP.GE.U32.AND P0, PT, R8, UR8, PT ;  /* 0x0000000808007c0c */ /* 0x000fe4000bf06070 */
[----:B-1----:R-:W-:-:S04]  /*01c0*/  SHF.R.S32.HI R3, RZ, 0x1f, R8 ;  /* 0x0000001fff037819 */ /* 0x002fc80000011408 */
[----:B------:R-:W-:Y:S02]  /*01d0*/  ISETP.GE.AND.EX P0, PT, R3, UR9, PT, P0 ;  /* 0x0000000903007c0c */ /* 0x000fe4000bf06300 */
[----:B--2---:R-:W-:-:S05]  /*01e0*/  LEA R6, R2, UR4, 0x2 ;  /* 0x0000000402067c11 */ /* 0x004fca000f8e10ff */
[----:B------:R1:W-:Y:S06]  /*01f0*/  ATOMS.POPC.INC.32 RZ, [R6+URZ] ;  /* 0x0000000006ff7f8c */ /* 0x0003ec000d8000ff */
[----:B------:R-:W-:Y:S05]  /*0200*/  @!P0 BRA `(.L_x_2) ;  /* 0xfffffffc00d48947 */ /* 0x000fea000383ffff */
.L_x_1:
[----:B------:R-:W-:Y:S05]  /*0210*/  BSYNC.RECONVERGENT B0 ;  /* 0x0000000000007941 */ /* 0x000fea0003800200 */
.L_x_0:
[----:B------:R-:W-:Y:S08]  /*0220*/  BAR.SYNC.DEFER_BLOCKING 0x0 ;  /* 0x0000000000007b1d */ /* 0x000ff00000010000 */
[----:B------:R-:W2:Y:S01]  /*0230*/  LDC.64 R2, c[0x0][0x390] ;  /* 0x0000e400ff027b82 */ /* 0x000ea20000000a00 */
[----:B------:R-:W3:Y:S01]  /*0240*/  LDS R5, [R4] ;  /* 0x0000000004057984 */ /* 0x000ee20000000800 */
[----:B--2---:R-:W-:-:S05]  /*0250*/  IMAD.WIDE.U32 R2, R7, 0x4, R2 ;  /* 0x0000000407027825 */ /* 0x004fca00078e0002 */
[----:B---3--:R-:W-:Y:S01]  /*0260*/  REDG.E.ADD.STRONG.GPU desc[UR6][R2.64], R5 ;  /* 0x000000050200798e */ /* 0x008fe2000c12e106 */
[----:B------:R-:W-:Y:S05]  /*0270*/  EXIT ;  /* 0x000000000000794d */ /* 0x000fea0003800000 */
.L_x_3:
[----:B------:R-:W-:-:S00]  /*0280*/  BRA `(.L_x_3) ;  /* 0xfffffffc00fc7947 */ /* 0x000fc0000383ffff */
[----:B------:R-:W-:-:S00]  /*0290*/  NOP ;  /* 0x0000000000007918 */ /* 0x000fc00000000000 */
        /* <DEDUP_REMOVED lines=14> */
.L_x_7:


//--------------------- .text._Z19histoNoSharedStridePhlPj --------------------------
	.section	.text._Z19histoNoSharedStridePhlPj,"ax",@progbits
	.align	128
        .global         _Z19histoNoSharedStridePhlPj
        .type           _Z19histoNoSharedStridePhlPj,@function
        .size           _Z19histoNoSharedStridePhlPj,(.L_x_8 - _Z19histoNoSharedStridePhlPj)
        .other          _Z19histoNoSharedStridePhlPj,@"STO_CUDA_ENTRY STV_DEFAULT"
_Z19histoNoSharedStridePhlPj:
.text._Z19histoNoSharedStridePhlPj:
[----:B------:R-:W-:Y:S01]  /*0000*/  LDC R1, c[0x0][0x37c] ;  /* 0x0000df00ff017b82 */ /* 0x000fe20000000800 */
[----:B------:R-:W0:Y:S07]  /*0010*/  S2R R0, SR_TID.X ;  /* 0x0000000000007919 */ /* 0x000e2e0000002100 */
[----:B------:R-:W0:Y:S01]  /*0020*/  S2UR UR4, SR_CTAID.X ;  /* 0x00000000000479c3 */ /* 0x000e220000002500 */
[----:B------:R-:W1:Y:S07]  /*0030*/  LDCU.64 UR8, c[0x0][0x388] ;  /* 0x00007100ff0877ac */ /* 0x000e6e0008000a00 */
[----:B------:R-:W0:Y:S02]  /*0040*/  LDC R9, c[0x0][0x360] ;  /* 0x0000d800ff097b82 */ /* 0x000e240000000800 */
[----:B0-----:R-:W-:-:S05]  /*0050*/  IMAD R0, R9, UR4, R0 ;  /* 0x0000000409007c24 */ /* 0x001fca000f8e0200 */
[----:B-1----:R-:W-:Y:S02]  /*0060*/  ISETP.GE.U32.AND P0, PT, R0, UR8, PT ;  /* 0x0000000800007c0c */ /* 0x002fe4000bf06070 */
[----:B------:R-:W-:-:S04]  /*0070*/  SHF.R.S32.HI R2, RZ, 0x1f, R0 ;  /* 0x0000001fff027819 */ /* 0x000fc80000011400 */
[----:B------:R-:W-:-:S13]  /*0080*/  ISETP.GE.AND.EX P0, PT, R2, UR9, PT, P0 ;  /* 0x0000000902007c0c */ /* 0x000fda000bf06300 */
[----:B------:R-:W-:Y:S05]  /*0090*/  @P0 EXIT ;  /* 0x000000000000094d */ /* 0x000fea0003800000 */
[----:B------:R-:W0:Y:S01]  /*00a0*/  LDC.64 R6, c[0x0][0x390] ;  /* 0x0000e400ff067b82 */ /* 0x000e220000000a00 */
[----:B------:R-:W1:Y:S01]  /*00b0*/  LDCU UR4, c[0x0][0x370] ;  /* 0x00006e00ff0477ac */ /* 0x000e620008000800 */
[----:B------:R-:W-:Y:S02]  /*00c0*/  IMAD.MOV.U32 R10, RZ, RZ, R2 ;  /* 0x000000ffff0a7224 */ /* 0x000fe400078e0002 */
[----:B------:R-:W-:Y:S01]  /*00d0*/  IMAD.MOV.U32 R8, RZ, RZ, R0 ;  /* 0x000000ffff087224 */ /* 0x000fe200078e0000 */
[----:B------:R-:W2:Y:S01]  /*00e0*/  LDCU.64 UR6, c[0x0][0x358] ;  /* 0x00006b00ff0677ac */ /* 0x000ea20008000a00 */
[----:B------:R-:W3:Y:S01]  /*00f0*/  LDCU.64 UR10, c[0x0][0x380] ;  /* 0x00007000ff0a77ac */ /* 0x000ee20008000a00 */
[----:B-1----:R-:W-:-:S07]  /*0100*/  IMAD R9, R9, UR4, RZ ;  /* 0x0000000409097c24 */ /* 0x002fce000f8e02ff */
.L_x_4:
[----:B---3--:R-:W-:-:S04]  /*0110*/  IADD3 R4, P0, PT, R8, UR10, RZ ;  /* 0x0000000a08047c10 */ /* 0x008fc8000ff1e0ff */
[----:B------:R-:W-:-:S05]  /*0120*/  IADD3.X R5, PT, PT, R10, UR11, RZ, P0, !PT ;  /* 0x0000000b0a057c10 */ /* 0x000fca00087fe4ff */
[----:B-12---:R-:W0:Y:S01]  /*0130*/  LDG.E.U8 R3, desc[UR6][R4.64] ;  /* 0x0000000604037981 */ /* 0x006e22000c1e1100 */
[----:B------:R-:W-:Y:S02]  /*0140*/  IMAD.IADD R8, R9, 0x1, R0 ;  /* 0x0000000109087824 */ /* 0x000fe400078e0200 */
[----:B------:R-:W-:-:S03]  /*0150*/  IMAD.MOV.U32 R11, RZ, RZ, 0x1 ;  /* 0x00000001ff0b7424 */ /* 0x000fc600078e00ff */
[----:B------:R-:W-:Y:S02]  /*0160*/  ISETP.GE.U32.AND P0, PT, R8, UR8, PT ;  /* 0x0000000808007c0c */ /* 0x000fe4000bf06070 */
[----:B------:R-:W-:-:S04]  /*0170*/  SHF.R.S32.HI R10, RZ, 0x1f, R8 ;  /* 0x0000001fff0a7819 */ /* 0x000fc80000011408 */
[----:B------:R-:W-:Y:S01]  /*0180*/  ISETP.GE.AND.EX P0, PT, R10, UR9, PT, P0 ;  /* 0x000000090a007c0c */ /* 0x000fe2000bf06300 */
[----:B------:R-:W-:Y:S02]  /*0190*/  IMAD.MOV.U32 R0, RZ, RZ, R8 ;  /* 0x000000ffff007224 */ /* 0x000fe400078e0008 */
[----:B0-----:R-:W-:-:S05]  /*01a0*/  IMAD.WIDE.U32 R2, R3, 0x4, R6 ;  /* 0x0000000403027825 */ /* 0x001fca00078e0006 */
[----:B------:R1:W-:Y:S05]  /*01b0*/  REDG.E.ADD.STRONG.GPU desc[UR6][R2.64], R11 ;  /* 0x0000000b0200798e */ /* 0x0003ea000c12e106 */
[----:B------:R-:W-:Y:S05]  /*01c0*/  @!P0 BRA `(.L_x_4) ;  /* 0xfffffffc00d08947 */ /* 0x000fea000383ffff */
[----:B------:R-:W-:Y:S05]  /*01d0*/  EXIT ;  /* 0x000000000000794d */ /* 0x000fea0003800000 */
.L_x_5:
        /* <DEDUP_REMOVED lines=10> */
.L_x_8:


//--------------------- .text._Z13histoNoSharedPhlPj --------------------------
	.section	.text._Z13histoNoSharedPhlPj,"ax",@progbits
	.align	128
        .global         _Z13histoNoSharedPhlPj
        .type           _Z13histoNoSharedPhlPj,@function
        .size           _Z13histoNoSharedPhlPj,(.L_x_9 - _Z13histoNoSharedPhlPj)
        .other          _Z13histoNoSharedPhlPj,@"STO_CUDA_ENTRY STV_DEFAULT"
_Z13histoNoSharedPhlPj:
.text._Z13histoNoSharedPhlPj:
        /* <DEDUP_REMOVED lines=10> */
[----:B------:R-:W0:Y:S01]  /*00a0*/  LDCU.64 UR6, c[0x0][0x380] ;  /* 0x00007000ff0677ac */ /* 0x000e220008000a00 */
[----:B------:R-:W1:Y:S01]  /*00b0*/  LDC.64 R2, c[0x0][0x390] ;  /* 0x0000e400ff027b82 */ /* 0x000e620000000a00 */
[----:B------:R-:W2:Y:S01]  /*00c0*/  LDCU.64 UR4, c[0x0][0x358] ;  /* 0x00006b00ff0477ac */ /* 0x000ea20008000a00 */
[----:B0-----:R-:W-:-:S04]  /*00d0*/  IADD3 R4, P0, PT, R4, UR6, RZ ;  /* 0x0000000604047c10 */ /* 0x001fc8000ff1e0ff */
[----:B------:R-:W-:-:S06]  /*00e0*/  IADD3.X R5, PT, PT, R0, UR7, RZ, P0, !PT ;  /* 0x0000000700057c10 */ /* 0x000fcc00087fe4ff */
[----:B--2---:R-:W1:Y:S01]  /*00f0*/  LDG.E.U8 R5, desc[UR4][R4.64] ;  /* 0x0000000404057981 */ /* 0x004e62000c1e1100 */
[----:B------:R-:W-:Y:S02]  /*0100*/  IMAD.MOV.U32 R7, RZ, RZ, 0x1 ;  /* 0x00000001ff077424 */ /* 0x000fe400078e00ff */
[----:B-1----:R-:W-:-:S05]  /*0110*/  IMAD.WIDE.U32 R2, R5, 0x4, R2 ;  /* 0x0000000405027825 */ /* 0x002fca00078e0002 */
[----:B------:R-:W-:Y:S01]  /*0120*/  REDG.E.ADD.STRONG.GPU desc[UR4][R2.64], R7 ;  /* 0x000000070200798e */ /* 0x000fe2000c12e104 */
[----:B------:R-:W-:Y:S05]  /*0130*/  EXIT ;  /* 0x000000000000794d */ /* 0x000fea0003800000 */
.L_x_6:
        /* <DEDUP_REMOVED lines=12> */
.L_x_9:


//--------------------- .nv.shared._Z14HistoSharedMemPhlPj --------------------------
	.section	.nv.shared._Z14HistoSharedMemPhlPj,"aw",@nobits
	.sectionflags	@""
	.align	4
.nv.shared._Z14HistoSharedMemPhlPj:
	.zero		2048


//--------------------- .nv.shared.reserved.0     --------------------------
	.section	.nv.shared.reserved.0,"aw",@nobits
	.weak		__nv_reservedSMEM_offset_0_alias
	.size		__nv_reservedSMEM_offset_0_alias, 0, 64
	.other		__nv_reservedSMEM_offset_0_alias,@"STO_CUDA_RESERVED_SHARED STV_DEFAULT"
__nv_reservedSMEM_offset_0_alias:
	.zero		0
	.zero		64


//--------------------- .nv.constant0._Z14HistoSharedMemPhlPj --------------------------
	.section	.nv.constant0._Z14HistoSharedMemPhlPj,"a",@progbits
	.sectionflags	@""
	.align	4
.nv.constant0._Z14HistoSharedMemPhlPj:
	.zero		920


//--------------------- .nv.constant0._Z19histoNoSharedStridePhlPj --------------------------
	.section	.nv.constant0._Z19histoNoSharedStridePhlPj,"a",@progbits
	.sectionflags	@""
	.align	4
.nv.constant0._Z19histoNoSharedStridePhlPj:
	.zero		920


//--------------------- .nv.constant0._Z13histoNoSharedPhlPj --------------------------
	.section	.nv.constant0._Z13histoNoSharedPhlPj,"a",@progbits
	.sectionflags	@""
	.align	4
.nv.constant0._Z13histoNoSharedPhlPj:
	.zero		920


//--------------------- SYMBOLS --------------------------

	.type		.nv.reservedSmem.offset0,@object
	.size		.nv.reservedSmem.offset0,0x4
	.type		.nv.reservedSmem.cap,@object
	.size		.nv.reservedSmem.cap,0x4
